//
// Generated by NVIDIA NVVM Compiler
//
// Compiler Build ID: CL-36424714
// Cuda compilation tools, release 13.0, V13.0.88
// Based on NVVM 20.0.0
//

.version 9.0
.target sm_100
.address_size 64

	// .globl	_Z14upscaleTextureyPfii

.visible .entry _Z14upscaleTextureyPfii(
	.param .u64 _Z14upscaleTextureyPfii_param_0,
	.param .u64 .ptr .align 1 _Z14upscaleTextureyPfii_param_1,
	.param .u32 _Z14upscaleTextureyPfii_param_2,
	.param .u32 _Z14upscaleTextureyPfii_param_3
)
{
	.reg .pred 	%p<4>;
	.reg .b32 	%r<14>;
	.reg .b32 	%f<13>;
	.reg .b64 	%rd<6>;

	ld.param.u64 	%rd1, [_Z14upscaleTextureyPfii_param_0];
	ld.param.u64 	%rd2, [_Z14upscaleTextureyPfii_param_1];
	ld.param.u32 	%r3, [_Z14upscaleTextureyPfii_param_2];
	ld.param.u32 	%r5, [_Z14upscaleTextureyPfii_param_3];
	mov.u32 	%r6, %ctaid.x;
	mov.u32 	%r7, %ntid.x;
	mov.u32 	%r8, %tid.x;
	mad.lo.s32 	%r1, %r6, %r7, %r8;
	mov.u32 	%r9, %ctaid.y;
	mov.u32 	%r10, %ntid.y;
	mov.u32 	%r11, %tid.y;
	mad.lo.s32 	%r12, %r9, %r10, %r11;
	setp.ge.s32 	%p1, %r1, %r3;
	setp.ge.s32 	%p2, %r12, %r5;
	or.pred  	%p3, %p1, %p2;
	@%p3 bra 	$L__BB0_2;
	cvta.to.global.u64 	%rd3, %rd2;
	cvt.rn.f32.s32 	%f1, %r1;
	add.f32 	%f2, %f1, 0f3F000000;
	cvt.rn.f32.s32 	%f3, %r3;
	div.rn.f32 	%f4, %f2, %f3;
	cvt.rn.f32.u32 	%f5, %r12;
	add.f32 	%f6, %f5, 0f3F000000;
	cvt.rn.f32.u32 	%f7, %r5;
	div.rn.f32 	%f8, %f6, %f7;
	tex.2d.v4.f32.f32 	{%f9, %f10, %f11, %f12}, [%rd1, {%f4, %f8}];
	mad.lo.s32 	%r13, %r3, %r12, %r1;
	mul.wide.s32 	%rd4, %r13, 4;
	add.s64 	%rd5, %rd3, %rd4;
	st.global.f32 	[%rd5], %f9;
$L__BB0_2:
	ret;

}
	// .globl	_Z13upscaleGlobalPKfPfiiii
.visible .entry _Z13upscaleGlobalPKfPfiiii(
	.param .u64 .ptr .align 1 _Z13upscaleGlobalPKfPfiiii_param_0,
	.param .u64 .ptr .align 1 _Z13upscaleGlobalPKfPfiiii_param_1,
	.param .u32 _Z13upscaleGlobalPKfPfiiii_param_2,
	.param .u32 _Z13upscaleGlobalPKfPfiiii_param_3,
	.param .u32 _Z13upscaleGlobalPKfPfiiii_param_4,
	.param .u32 _Z13upscaleGlobalPKfPfiiii_param_5
)
{
	.reg .pred 	%p<4>;
	.reg .b32 	%r<32>;
	.reg .b32 	%f<34>;
	.reg .b64 	%rd<15>;

	ld.param.u64 	%rd1, [_Z13upscaleGlobalPKfPfiiii_param_0];
	ld.param.u64 	%rd2, [_Z13upscaleGlobalPKfPfiiii_param_1];
	ld.param.u32 	%r3, [_Z13upscaleGlobalPKfPfiiii_param_2];
	ld.param.u32 	%r4, [_Z13upscaleGlobalPKfPfiiii_param_3];
	ld.param.u32 	%r5, [_Z13upscaleGlobalPKfPfiiii_param_4];
	ld.param.u32 	%r7, [_Z13upscaleGlobalPKfPfiiii_param_5];
	mov.u32 	%r8, %ctaid.x;
	mov.u32 	%r9, %ntid.x;
	mov.u32 	%r10, %tid.x;
	mad.lo.s32 	%r1, %r8, %r9, %r10;
	mov.u32 	%r11, %ctaid.y;
	mov.u32 	%r12, %ntid.y;
	mov.u32 	%r13, %tid.y;
	mad.lo.s32 	%r14, %r11, %r12, %r13;
	setp.ge.s32 	%p1, %r1, %r5;
	setp.ge.s32 	%p2, %r14, %r7;
	or.pred  	%p3, %p1, %p2;
	@%p3 bra 	$L__BB1_2;
	cvta.to.global.u64 	%rd3, %rd1;
	cvta.to.global.u64 	%rd4, %rd2;
	cvt.rn.f32.s32 	%f1, %r1;
	add.f32 	%f2, %f1, 0f3F000000;
	cvt.rn.f32.s32 	%f3, %r3;
	mul.f32 	%f4, %f2, %f3;
	cvt.rn.f32.s32 	%f5, %r5;
	div.rn.f32 	%f6, %f4, %f5;
	add.f32 	%f7, %f6, 0fBF000000;
	cvt.rn.f32.u32 	%f8, %r14;
	add.f32 	%f9, %f8, 0f3F000000;
	cvt.rn.f32.s32 	%f10, %r4;
	mul.f32 	%f11, %f9, %f10;
	cvt.rn.f32.u32 	%f12, %r7;
	div.rn.f32 	%f13, %f11, %f12;
	add.f32 	%f14, %f13, 0fBF000000;
	cvt.rmi.f32.f32 	%f15, %f7;
	cvt.rzi.s32.f32 	%r15, %f15;
	cvt.rmi.f32.f32 	%f16, %f14;
	cvt.rzi.s32.f32 	%r16, %f16;
	cvt.rn.f32.s32 	%f17, %r15;
	sub.f32 	%f18, %f7, %f17;
	cvt.rn.f32.s32 	%f19, %r16;
	sub.f32 	%f20, %f14, %f19;
	add.s32 	%r17, %r15, 1;
	add.s32 	%r18, %r3, -1;
	min.s32 	%r19, %r17, %r18;
	add.s32 	%r20, %r16, 1;
	add.s32 	%r21, %r4, -1;
	min.s32 	%r22, %r20, %r21;
	max.s32 	%r23, %r15, 0;
	max.s32 	%r24, %r16, 0;
	mul.lo.s32 	%r25, %r24, %r3;
	add.s32 	%r26, %r25, %r23;
	mul.wide.s32 	%rd5, %r26, 4;
	add.s64 	%rd6, %rd3, %rd5;
	ld.global.f32 	%f21, [%rd6];
	add.s32 	%r27, %r25, %r19;
	mul.wide.s32 	%rd7, %r27, 4;
	add.s64 	%rd8, %rd3, %rd7;
	ld.global.f32 	%f22, [%rd8];
	mul.lo.s32 	%r28, %r22, %r3;
	add.s32 	%r29, %r28, %r23;
	mul.wide.s32 	%rd9, %r29, 4;
	add.s64 	%rd10, %rd3, %rd9;
	ld.global.f32 	%f23, [%rd10];
	add.s32 	%r30, %r28, %r19;
	mul.wide.s32 	%rd11, %r30, 4;
	add.s64 	%rd12, %rd3, %rd11;
	ld.global.f32 	%f24, [%rd12];
	mov.f32 	%f25, 0f3F800000;
	sub.f32 	%f26, %f25, %f18;
	mul.f32 	%f27, %f18, %f22;
	fma.rn.f32 	%f28, %f26, %f21, %f27;
	mul.f32 	%f29, %f18, %f24;
	fma.rn.f32 	%f30, %f26, %f23, %f29;
	sub.f32 	%f31, %f25, %f20;
	mul.f32 	%f32, %f20, %f30;
	fma.rn.f32 	%f33, %f31, %f28, %f32;
	mad.lo.s32 	%r31, %r5, %r14, %r1;
	mul.wide.s32 	%rd13, %r31, 4;
	add.s64 	%rd14, %rd4, %rd13;
	st.global.f32 	[%rd14], %f33;
$L__BB1_2:
	ret;

}


// ===== COMPILED SASS (sm_100) =====

	.target	sm_100

	.elftype	@"ET_EXEC"


//--------------------- .note.nv.tkinfo           --------------------------
	.section	.note.nv.tkinfo,"",@"SHT_NOTE"
	.sectionflags	@"SHF_NOTE_NV_TKINFO"
	.tkinfo
        /*0018*/ 	.word	0x00000002
        /*0030*/ 	.string	""
        /*0030*/ 	.string	"ptxas"
        /*0030*/ 	.string	"Cuda compilation tools, release 13.0, V13.0.88"
        /*0030*/ 	.string	"Build cuda_13.0.r13.0/compiler.36424714_0"
        /*0030*/ 	.string	"-arch sm_100 -m 64 "



//--------------------- .note.nv.cuinfo           --------------------------
	.section	.note.nv.cuinfo,"",@"SHT_NOTE"
	.sectionflags	@"SHF_NOTE_NV_CUINFO"
        /*0018*/ 	.short	0x0002
        /*001a*/ 	.short	0x0064
        /*001c*/ 	.short	0x0082
	.zero		2


//--------------------- .nv.info                  --------------------------
	.section	.nv.info,"",@"SHT_CUDA_INFO"
	.align	4


	//----- nvinfo : EIATTR_REGCOUNT
	.align		4
        /*0000*/ 	.byte	0x04, 0x2f
        /*0002*/ 	.short	(.L_1 - .L_0)
	.align		4
.L_0:
        /*0004*/ 	.word	index@(_Z14upscaleTextureyPfii)
        /*0008*/ 	.word	0x00000011


	//----- nvinfo : EIATTR_FRAME_SIZE
	.align		4
.L_1:
        /*000c*/ 	.byte	0x04, 0x11
        /*000e*/ 	.short	(.L_3 - .L_2)
	.align		4
.L_2:
        /*0010*/ 	.word	index@($__internal_1_$__cuda_sm3x_div_rn_noftz_f32_slowpath)
        /*0014*/ 	.word	0x00000000


	//----- nvinfo : EIATTR_FRAME_SIZE
	.align		4
.L_3:
        /*0018*/ 	.byte	0x04, 0x11
        /*001a*/ 	.short	(.L_5 - .L_4)
	.align		4
.L_4:
        /*001c*/ 	.word	index@(_Z14upscaleTextureyPfii)
        /*0020*/ 	.word	0x00000000


	//----- nvinfo : EIATTR_REGCOUNT
	.align		4
.L_5:
        /*0024*/ 	.byte	0x04, 0x2f
        /*0026*/ 	.short	(.L_7 - .L_6)
	.align		4
.L_6:
        /*0028*/ 	.word	index@(_Z13upscaleGlobalPKfPfiiii)
        /*002c*/ 	.word	0x00000016


	//----- nvinfo : EIATTR_FRAME_SIZE
	.align		4
.L_7:
        /*0030*/ 	.byte	0x04, 0x11
        /*0032*/ 	.short	(.L_9 - .L_8)
	.align		4
.L_8:
        /*0034*/ 	.word	index@($__internal_0_$__cuda_sm3x_div_rn_noftz_f32_slowpath)
        /*0038*/ 	.word	0x00000000


	//----- nvinfo : EIATTR_FRAME_SIZE
	.align		4
.L_9:
        /*003c*/ 	.byte	0x04, 0x11
        /*003e*/ 	.short	(.L_11 - .L_10)
	.align		4
.L_10:
        /*0040*/ 	.word	index@(_Z13upscaleGlobalPKfPfiiii)
        /*0044*/ 	.word	0x00000000


	//----- nvinfo : EIATTR_MIN_STACK_SIZE
	.align		4
.L_11:
        /*0048*/ 	.byte	0x04, 0x12
        /*004a*/ 	.short	(.L_13 - .L_12)
	.align		4
.L_12:
        /*004c*/ 	.word	index@(_Z13upscaleGlobalPKfPfiiii)
        /*0050*/ 	.word	0x00000000


	//----- nvinfo : EIATTR_MIN_STACK_SIZE
	.align		4
.L_13:
        /*0054*/ 	.byte	0x04, 0x12
        /*0056*/ 	.short	(.L_15 - .L_14)
	.align		4
.L_14:
        /*0058*/ 	.word	index@(_Z14upscaleTextureyPfii)
        /*005c*/ 	.word	0x00000000
.L_15:


//--------------------- .nv.compat                --------------------------
	.section	.nv.compat,"",@"SHT_CUDA_COMPAT_INFO"
	.align	4
        /*0000*/ 	.byte	0x02, 0x09, 0x00, 0x00, 0x02, 0x02, 0x02, 0x00, 0x02, 0x05, 0x05, 0x00, 0x03, 0x07, 0x01, 0x01
        /*0010*/ 	.byte	0x02, 0x03, 0x00, 0x00, 0x02, 0x06, 0x01, 0x00, 0x04, 0x0b, 0x08, 0x00, 0x01, 0x00, 0x00, 0x00
        /*0020*/ 	.byte	0x00, 0x00, 0x00, 0x00


//--------------------- .nv.info._Z13upscaleGlobalPKfPfiiii --------------------------
	.section	.nv.info._Z13upscaleGlobalPKfPfiiii,"",@"SHT_CUDA_INFO"
	.sectionflags	@""
	.align	4


	//----- nvinfo : EIATTR_CUDA_API_VERSION
	.align		4
        /*0000*/ 	.byte	0x04, 0x37
        /*0002*/ 	.short	(.L_17 - .L_16)
.L_16:
        /*0004*/ 	.word	0x00000082


	//----- nvinfo : EIATTR_KPARAM_INFO
	.align		4
.L_17:
        /*0008*/ 	.byte	0x04, 0x17
        /*000a*/ 	.short	(.L_19 - .L_18)
.L_18:
        /*000c*/ 	.word	0x00000000
        /*0010*/ 	.short	0x0005
        /*0012*/ 	.short	0x001c
        /*0014*/ 	.byte	0x00, 0xf0, 0x11, 0x00


	//----- nvinfo : EIATTR_KPARAM_INFO
	.align		4
.L_19:
        /*0018*/ 	.byte	0x04, 0x17
        /*001a*/ 	.short	(.L_21 - .L_20)
.L_20:
        /*001c*/ 	.word	0x00000000
        /*0020*/ 	.short	0x0004
        /*0022*/ 	.short	0x0018
        /*0024*/ 	.byte	0x00, 0xf0, 0x11, 0x00


	//----- nvinfo : EIATTR_KPARAM_INFO
	.align		4
.L_21:
        /*0028*/ 	.byte	0x04, 0x17
        /*002a*/ 	.short	(.L_23 - .L_22)
.L_22:
        /*002c*/ 	.word	0x00000000
        /*0030*/ 	.short	0x0003
        /*0032*/ 	.short	0x0014
        /*0034*/ 	.byte	0x00, 0xf0, 0x11, 0x00


	//----- nvinfo : EIATTR_KPARAM_INFO
	.align		4
.L_23:
        /*0038*/ 	.byte	0x04, 0x17
        /*003a*/ 	.short	(.L_25 - .L_24)
.L_24:
        /*003c*/ 	.word	0x00000000
        /*0040*/ 	.short	0x0002
        /*0042*/ 	.short	0x0010
        /*0044*/ 	.byte	0x00, 0xf0, 0x11, 0x00


	//----- nvinfo : EIATTR_KPARAM_INFO
	.align		4
.L_25:
        /*0048*/ 	.byte	0x04, 0x17
        /*004a*/ 	.short	(.L_27 - .L_26)
.L_26:
        /*004c*/ 	.word	0x00000000
        /*0050*/ 	.short	0x0001
        /*0052*/ 	.short	0x0008
        /*0054*/ 	.byte	0x00, 0xf5, 0x21, 0x00


	//----- nvinfo : EIATTR_KPARAM_INFO
	.align		4
.L_27:
        /*0058*/ 	.byte	0x04, 0x17
        /*005a*/ 	.short	(.L_29 - .L_28)
.L_28:
        /*005c*/ 	.word	0x00000000
        /*0060*/ 	.short	0x0000
        /*0062*/ 	.short	0x0000
        /*0064*/ 	.byte	0x00, 0xf5, 0x21, 0x00


	//----- nvinfo : EIATTR_SPARSE_MMA_MASK
	.align		4
.L_29:
        /*0068*/ 	.byte	0x03, 0x50
        /*006a*/ 	.short	0x0000


	//----- nvinfo : EIATTR_MAXREG_COUNT
	.align		4
        /*006c*/ 	.byte	0x03, 0x1b
        /*006e*/ 	.short	0x00ff


	//----- nvinfo : EIATTR_MERCURY_ISA_VERSION
	.align		4
        /*0070*/ 	.byte	0x03, 0x5f
        /*0072*/ 	.short	0x0101


	//----- nvinfo : EIATTR_VRC_CTA_INIT_COUNT
	.align		4
        /*0074*/ 	.byte	0x02, 0x4a
	.zero		1
	.zero		1


	//----- nvinfo : EIATTR_EXIT_INSTR_OFFSETS
	.align		4
        /*0078*/ 	.byte	0x04, 0x1c
        /*007a*/ 	.short	(.L_31 - .L_30)


	//   ....[0]....
.L_30:
        /*007c*/ 	.word	0x000000c0


	//   ....[1]....
        /*0080*/ 	.word	0x00000600


	//----- nvinfo : EIATTR_CRS_STACK_SIZE
	.align		4
.L_31:
        /*0084*/ 	.byte	0x04, 0x1e
        /*0086*/ 	.short	(.L_33 - .L_32)
.L_32:
        /*0088*/ 	.word	0x00000000


	//----- nvinfo : EIATTR_CBANK_PARAM_SIZE
	.align		4
.L_33:
        /*008c*/ 	.byte	0x03, 0x19
        /*008e*/ 	.short	0x0020


	//----- nvinfo : EIATTR_PARAM_CBANK
	.align		4
        /*0090*/ 	.byte	0x04, 0x0a
        /*0092*/ 	.short	(.L_35 - .L_34)
	.align		4
.L_34:
        /*0094*/ 	.word	index@(.nv.constant0._Z13upscaleGlobalPKfPfiiii)
        /*0098*/ 	.short	0x0380
        /*009a*/ 	.short	0x0020


	//----- nvinfo : EIATTR_SW_WAR
	.align		4
.L_35:
        /*009c*/ 	.byte	0x04, 0x36
        /*009e*/ 	.short	(.L_37 - .L_36)
.L_36:
        /*00a0*/ 	.word	0x00000008
.L_37:


//--------------------- .nv.info._Z14upscaleTextureyPfii --------------------------
	.section	.nv.info._Z14upscaleTextureyPfii,"",@"SHT_CUDA_INFO"
	.sectionflags	@""
	.align	4


	//----- nvinfo : EIATTR_CUDA_API_VERSION
	.align		4
        /*0000*/ 	.byte	0x04, 0x37
        /*0002*/ 	.short	(.L_39 - .L_38)
.L_38:
        /*0004*/ 	.word	0x00000082


	//----- nvinfo : EIATTR_KPARAM_INFO
	.align		4
.L_39:
        /*0008*/ 	.byte	0x04, 0x17
        /*000a*/ 	.short	(.L_41 - .L_40)
.L_40:
        /*000c*/ 	.word	0x00000000
        /*0010*/ 	.short	0x0003
        /*0012*/ 	.short	0x0014
        /*0014*/ 	.byte	0x00, 0xf0, 0x11, 0x00


	//----- nvinfo : EIATTR_KPARAM_INFO
	.align		4
.L_41:
        /*0018*/ 	.byte	0x04, 0x17
        /*001a*/ 	.short	(.L_43 - .L_42)
.L_42:
        /*001c*/ 	.word	0x00000000
        /*0020*/ 	.short	0x0002
        /*0022*/ 	.short	0x0010
        /*0024*/ 	.byte	0x00, 0xf0, 0x11, 0x00


	//----- nvinfo : EIATTR_KPARAM_INFO
	.align		4
.L_43:
        /*0028*/ 	.byte	0x04, 0x17
        /*002a*/ 	.short	(.L_45 - .L_44)
.L_44:
        /*002c*/ 	.word	0x00000000
        /*0030*/ 	.short	0x0001
        /*0032*/ 	.short	0x0008
        /*0034*/ 	.byte	0x00, 0xf5, 0x21, 0x00


	//----- nvinfo : EIATTR_KPARAM_INFO
	.align		4
.L_45:
        /*0038*/ 	.byte	0x04, 0x17
        /*003a*/ 	.short	(.L_47 - .L_46)
.L_46:
        /*003c*/ 	.word	0x00000000
        /*0040*/ 	.short	0x0000
        /*0042*/ 	.short	0x0000
        /*0044*/ 	.byte	0x00, 0xf0, 0x21, 0x00


	//----- nvinfo : EIATTR_SPARSE_MMA_MASK
	.align		4
.L_47:
        /*0048*/ 	.byte	0x03, 0x50
        /*004a*/ 	.short	0x0000


	//----- nvinfo : EIATTR_MAXREG_COUNT
	.align		4
        /*004c*/ 	.byte	0x03, 0x1b
        /*004e*/ 	.short	0x00ff


	//----- nvinfo : EIATTR_MERCURY_ISA_VERSION
	.align		4
        /*0050*/ 	.byte	0x03, 0x5f
        /*0052*/ 	.short	0x0101


	//----- nvinfo : EIATTR_VRC_CTA_INIT_COUNT
	.align		4
        /*0054*/ 	.byte	0x02, 0x4a
	.zero		1
	.zero		1


	//----- nvinfo : EIATTR_EXIT_INSTR_OFFSETS
	.align		4
        /*0058*/ 	.byte	0x04, 0x1c
        /*005a*/ 	.short	(.L_49 - .L_48)


	//   ....[0]....
.L_48:
        /*005c*/ 	.word	0x000000c0


	//   ....[1]....
        /*0060*/ 	.word	0x00000390


	//----- nvinfo : EIATTR_CRS_STACK_SIZE
	.align		4
.L_49:
        /*0064*/ 	.byte	0x04, 0x1e
        /*0066*/ 	.short	(.L_51 - .L_50)
.L_50:
        /*0068*/ 	.word	0x00000000


	//----- nvinfo : EIATTR_CBANK_PARAM_SIZE
	.align		4
.L_51:
        /*006c*/ 	.byte	0x03, 0x19
        /*006e*/ 	.short	0x0018


	//----- nvinfo : EIATTR_PARAM_CBANK
	.align		4
        /*0070*/ 	.byte	0x04, 0x0a
        /*0072*/ 	.short	(.L_53 - .L_52)
	.align		4
.L_52:
        /*0074*/ 	.word	index@(.nv.constant0._Z14upscaleTextureyPfii)
        /*0078*/ 	.short	0x0380
        /*007a*/ 	.short	0x0018


	//----- nvinfo : EIATTR_SW_WAR
	.align		4
.L_53:
        /*007c*/ 	.byte	0x04, 0x36
        /*007e*/ 	.short	(.L_55 - .L_54)
.L_54:
        /*0080*/ 	.word	0x00000008
.L_55:


//--------------------- .nv.callgraph             --------------------------
	.section	.nv.callgraph,"",@"SHT_CUDA_CALLGRAPH"
	.align	4
	.sectionentsize	8
	.align		4
        /*0000*/ 	.word	0x00000000
	.align		4
        /*0004*/ 	.word	0xffffffff
	.align		4
        /*0008*/ 	.word	0x00000000
	.align		4
        /*000c*/ 	.word	0xfffffffe
	.align		4
        /*0010*/ 	.word	0x00000000
	.align		4
        /*0014*/ 	.word	0xfffffffd
	.align		4
        /*0018*/ 	.word	0x00000000
	.align		4
        /*001c*/ 	.word	0xfffffffc


//--------------------- .text._Z13upscaleGlobalPKfPfiiii --------------------------
	.section	.text._Z13upscaleGlobalPKfPfiiii,"ax",@progbits
	.align	128
        .global         _Z13upscaleGlobalPKfPfiiii
        .type           _Z13upscaleGlobalPKfPfiiii,@function
        .size           _Z13upscaleGlobalPKfPfiiii,(.L_x_32 - _Z13upscaleGlobalPKfPfiiii)
        .other          _Z13upscaleGlobalPKfPfiiii,@"STO_CUDA_ENTRY STV_DEFAULT"
_Z13upscaleGlobalPKfPfiiii:
.text._Z13upscaleGlobalPKfPfiiii:
[----:B------:R-:W-:Y:S01]  /*0000*/  LDC R1, c[0x0][0x37c] ;  /* 0x0000df00ff017b82 */ /* 0x000fe20000000800 */
[----:B------:R-:W0:Y:S07]  /*0010*/  S2R R3, SR_TID.Y ;  /* 0x0000000000037919 */ /* 0x000e2e0000002200 */
[----:B------:R-:W1:Y:S01]  /*0020*/  LDC R5, c[0x0][0x360] ;  /* 0x0000d800ff057b82 */ /* 0x000e620000000800 */
[----:B------:R-:W2:Y:S01]  /*0030*/  LDCU.64 UR6, c[0x0][0x398] ;  /* 0x00007300ff0677ac */ /* 0x000ea20008000a00 */
[----:B------:R-:W1:Y:S06]  /*0040*/  S2R R0, SR_TID.X ;  /* 0x0000000000007919 */ /* 0x000e6c0000002100 */
[----:B------:R-:W0:Y:S08]  /*0050*/  S2UR UR5, SR_CTAID.Y ;  /* 0x00000000000579c3 */ /* 0x000e300000002600 */
[----:B------:R-:W0:Y:S08]  /*0060*/  LDC R2, c[0x0][0x364] ;  /* 0x0000d900ff027b82 */ /* 0x000e300000000800 */
[----:B------:R-:W1:Y:S01]  /*0070*/  S2UR UR4, SR_CTAID.X ;  /* 0x00000000000479c3 */ /* 0x000e620000002500 */
[----:B0-----:R-:W-:-:S05]  /*0080*/  IMAD R2, R2, UR5, R3 ;  /* 0x0000000502027c24 */ /* 0x001fca000f8e0203 */
[----:B--2---:R-:W-:Y:S01]  /*0090*/  ISETP.GE.AND P0, PT, R2, UR7, PT ;  /* 0x0000000702007c0c */ /* 0x004fe2000bf06270 */
[----:B-1----:R-:W-:-:S05]  /*00a0*/  IMAD R5, R5, UR4, R0 ;  /* 0x0000000405057c24 */ /* 0x002fca000f8e0200 */
[----:B------:R-:W-:-:S13]  /*00b0*/  ISETP.GE.OR P0, PT, R5, UR6, P0 ;  /* 0x0000000605007c0c */ /* 0x000fda0008706670 */
[----:B------:R-:W-:Y:S05]  /*00c0*/  @P0 EXIT ;  /* 0x000000000000094d */ /* 0x000fea0003800000 */
[----:B------:R-:W0:Y:S01]  /*00d0*/  LDCU UR4, c[0x0][0x390] ;  /* 0x00007200ff0477ac */ /* 0x000e220008000800 */
[----:B------:R-:W-:Y:S01]  /*00e0*/  I2FP.F32.S32 R7, UR6 ;  /* 0x0000000600077c45 */ /* 0x000fe20008201400 */
[----:B------:R-:W-:Y:S01]  /*00f0*/  BSSY.RECONVERGENT B0, `(.L_x_0) ;  /* 0x0000011000007945 */ /* 0x000fe20003800200 */
[----:B------:R-:W-:Y:S02]  /*0100*/  I2FP.F32.S32 R0, R5 ;  /* 0x0000000500007245 */ /* 0x000fe40000201400 */
[----:B------:R-:W1:Y:S03]  /*0110*/  MUFU.RCP R4, R7 ;  /* 0x0000000700047308 */ /* 0x000e660000001000 */
[----:B------:R-:W-:Y:S01]  /*0120*/  FADD R0, R0, 0.5 ;  /* 0x3f00000000007421 */ /* 0x000fe20000000000 */
[----:B0-----:R-:W-:Y:S01]  /*0130*/  I2FP.F32.S32 R3, UR4 ;  /* 0x0000000400037c45 */ /* 0x001fe20008201400 */
[----:B-1----:R-:W-:-:S04]  /*0140*/  FFMA R9, -R7, R4, 1 ;  /* 0x3f80000007097423 */ /* 0x002fc80000000104 */
[----:B------:R-:W-:Y:S01]  /*0150*/  FMUL R0, R0, R3 ;  /* 0x0000000300007220 */ /* 0x000fe20000400000 */
[----:B------:R-:W-:-:S03]  /*0160*/  FFMA R9, R4, R9, R4 ;  /* 0x0000000904097223 */ /* 0x000fc60000000004 */
[----:B------:R-:W0:Y:S01]  /*0170*/  FCHK P0, R0, R7 ;  /* 0x0000000700007302 */ /* 0x000e220000000000 */
[----:B------:R-:W-:-:S04]  /*0180*/  FFMA R4, R0, R9, RZ ;  /* 0x0000000900047223 */ /* 0x000fc800000000ff */
[----:B------:R-:W-:-:S04]  /*0190*/  FFMA R3, -R7, R4, R0 ;  /* 0x0000000407037223 */ /* 0x000fc80000000100 */
[----:B------:R-:W-:Y:S01]  /*01a0*/  FFMA R4, R9, R3, R4 ;  /* 0x0000000309047223 */ /* 0x000fe20000000004 */
[----:B0-----:R-:W-:Y:S06]  /*01b0*/  @!P0 BRA `(.L_x_1) ;  /* 0x0000000000108947 */ /* 0x001fec0003800000 */
[----:B------:R-:W-:Y:S01]  /*01c0*/  IMAD.MOV.U32 R3, RZ, RZ, R7 ;  /* 0x000000ffff037224 */ /* 0x000fe200078e0007 */
[----:B------:R-:W-:-:S07]  /*01d0*/  MOV R6, 0x1f0 ;  /* 0x000001f000067802 */ /* 0x000fce0000000f00 */
[----:B------:R-:W-:Y:S05]  /*01e0*/  CALL.REL.NOINC `($__internal_0_$__cuda_sm3x_div_rn_noftz_f32_slowpath) ;  /* 0x0000000400087944 */ /* 0x000fea0003c00000 */
[----:B------:R-:W-:-:S07]  /*01f0*/  IMAD.MOV.U32 R4, RZ, RZ, R0 ;  /* 0x000000ffff047224 */ /* 0x000fce00078e0000 */
.L_x_1:
[----:B------:R-:W-:Y:S05]  /*0200*/  BSYNC.RECONVERGENT B0 ;  /* 0x0000000000007941 */ /* 0x000fea0003800200 */
.L_x_0:
[----:B------:R-:W0:Y:S01]  /*0210*/  LDCU UR4, c[0x0][0x39c] ;  /* 0x00007380ff0477ac */ /* 0x000e220008000800 */
[----:B------:R-:W-:Y:S01]  /*0220*/  I2FP.F32.U32 R0, R2 ;  /* 0x0000000200007245 */ /* 0x000fe20000201000 */
[----:B------:R-:W-:Y:S01]  /*0230*/  BSSY.RECONVERGENT B0, `(.L_x_2) ;  /* 0x0000014000007945 */ /* 0x000fe20003800200 */
[----:B------:R-:W-:-:S03]  /*0240*/  FADD R4, R4, -0.5 ;  /* 0xbf00000004047421 */ /* 0x000fc60000000000 */
[----:B------:R-:W-:Y:S01]  /*0250*/  FADD R0, R0, 0.5 ;  /* 0x3f00000000007421 */ /* 0x000fe20000000000 */
[----:B0-----:R-:W-:Y:S01]  /*0260*/  I2FP.F32.U32 R7, UR4 ;  /* 0x0000000400077c45 */ /* 0x001fe20008201000 */
[----:B------:R-:W0:Y:S03]  /*0270*/  LDCU UR4, c[0x0][0x394] ;  /* 0x00007280ff0477ac */ /* 0x000e260008000800 */
[----:B------:R-:W1:Y:S01]  /*0280*/  MUFU.RCP R6, R7 ;  /* 0x0000000700067308 */ /* 0x000e620000001000 */
[----:B0-----:R-:W-:Y:S01]  /*0290*/  I2FP.F32.S32 R3, UR4 ;  /* 0x0000000400037c45 */ /* 0x001fe20008201400 */
[----:B------:R-:W0:Y:S01]  /*02a0*/  LDCU.64 UR4, c[0x0][0x358] ;  /* 0x00006b00ff0477ac */ /* 0x000e220008000a00 */
[----:B-1----:R-:W-:-:S03]  /*02b0*/  FFMA R9, -R7, R6, 1 ;  /* 0x3f80000007097423 */ /* 0x002fc60000000106 */
[----:B------:R-:W-:Y:S01]  /*02c0*/  FMUL R0, R0, R3 ;  /* 0x0000000300007220 */ /* 0x000fe20000400000 */
[----:B------:R-:W-:-:S03]  /*02d0*/  FFMA R9, R6, R9, R6 ;  /* 0x0000000906097223 */ /* 0x000fc60000000006 */
[----:B------:R-:W1:Y:S01]  /*02e0*/  FCHK P0, R0, R7 ;  /* 0x0000000700007302 */ /* 0x000e620000000000 */
[----:B------:R-:W-:-:S04]  /*02f0*/  FFMA R6, R0, R9, RZ ;  /* 0x0000000900067223 */ /* 0x000fc800000000ff */
[----:B------:R-:W-:-:S04]  /*0300*/  FFMA R3, -R7, R6, R0 ;  /* 0x0000000607037223 */ /* 0x000fc80000000100 */
[----:B------:R-:W-:Y:S01]  /*0310*/  FFMA R3, R9, R3, R6 ;  /* 0x0000000309037223 */ /* 0x000fe20000000006 */
[----:B01----:R-:W-:Y:S06]  /*0320*/  @!P0 BRA `(.L_x_3) ;  /* 0x0000000000108947 */ /* 0x003fec0003800000 */
[----:B------:R-:W-:Y:S01]  /*0330*/  IMAD.MOV.U32 R3, RZ, RZ, R7 ;  /* 0x000000ffff037224 */ /* 0x000fe200078e0007 */
[----:B------:R-:W-:-:S07]  /*0340*/  MOV R6, 0x360 ;  /* 0x0000036000067802 */ /* 0x000fce0000000f00 */
[----:B------:R-:W-:Y:S05]  /*0350*/  CALL.REL.NOINC `($__internal_0_$__cuda_sm3x_div_rn_noftz_f32_slowpath) ;  /* 0x0000000000ac7944 */ /* 0x000fea0003c00000 */
[----:B------:R-:W-:-:S07]  /*0360*/  MOV R3, R0 ;  /* 0x0000000000037202 */ /* 0x000fce0000000f00 */
.L_x_3:
[----:B------:R-:W-:Y:S05]  /*0370*/  BSYNC.RECONVERGENT B0 ;  /* 0x0000000000007941 */ /* 0x000fea0003800200 */
.L_x_2:
[----:B------:R-:W0:Y:S01]  /*0380*/  LDC.64 R8, c[0x0][0x390] ;  /* 0x0000e400ff087b82 */ /* 0x000e220000000a00 */
[----:B------:R-:W-:Y:S01]  /*0390*/  FADD R0, R3, -0.5 ;  /* 0xbf00000003007421 */ /* 0x000fe20000000000 */
[----:B------:R-:W1:Y:S01]  /*03a0*/  F2I.FLOOR.NTZ R10, R4 ;  /* 0x00000004000a7305 */ /* 0x000e620000207100 */
[----:B------:R-:W2:Y:S05]  /*03b0*/  LDCU UR6, c[0x0][0x398] ;  /* 0x00007300ff0677ac */ /* 0x000eaa0008000800 */
[----:B------:R-:W3:Y:S02]  /*03c0*/  LDC.64 R6, c[0x0][0x380] ;  /* 0x0000e000ff067b82 */ /* 0x000ee40000000a00 */
[----:B------:R-:W4:Y:S01]  /*03d0*/  F2I.FLOOR.NTZ R3, R0 ;  /* 0x0000000000037305 */ /* 0x000f220000207100 */
[----:B-1----:R-:W-:Y:S01]  /*03e0*/  VIMNMX R15, PT, PT, RZ, R10, !PT ;  /* 0x0000000aff0f7248 */ /* 0x002fe20007fe0100 */
[----:B0-----:R-:W-:Y:S01]  /*03f0*/  VIADD R12, R9, 0xffffffff ;  /* 0xffffffff090c7836 */ /* 0x001fe20000000000 */
[----:B----4-:R-:W-:Y:S01]  /*0400*/  VIMNMX R14, PT, PT, RZ, R3, !PT ;  /* 0x00000003ff0e7248 */ /* 0x010fe20007fe0100 */
[----:B------:R-:W-:-:S03]  /*0410*/  VIADD R9, R8, 0xffffffff ;  /* 0xffffffff08097836 */ /* 0x000fc60000000000 */
[----:B------:R-:W-:Y:S02]  /*0420*/  VIADDMNMX R11, R3, 0x1, R12, PT ;  /* 0x00000001030b7846 */ /* 0x000fe4000380010c */
[----:B------:R-:W-:-:S05]  /*0430*/  VIADDMNMX R9, R10, 0x1, R9, PT ;  /* 0x000000010a097846 */ /* 0x000fca0003800109 */
[CCC-:B------:R-:W-:Y:S02]  /*0440*/  IMAD R13, R11.reuse, R8.reuse, R9.reuse ;  /* 0x000000080b0d7224 */ /* 0x1c0fe400078e0209 */
[-C--:B------:R-:W-:Y:S02]  /*0450*/  IMAD R17, R14, R8.reuse, R9 ;  /* 0x000000080e117224 */ /* 0x080fe400078e0209 */
[----:B------:R-:W-:Y:S02]  /*0460*/  IMAD R11, R11, R8, R15 ;  /* 0x000000080b0b7224 */ /* 0x000fe400078e020f */
[----:B---3--:R-:W-:-:S04]  /*0470*/  IMAD.WIDE R12, R13, 0x4, R6 ;  /* 0x000000040d0c7825 */ /* 0x008fc800078e0206 */
[----:B------:R-:W-:Y:S02]  /*0480*/  IMAD R9, R14, R8, R15 ;  /* 0x000000080e097224 */ /* 0x000fe400078e020f */
[--C-:B------:R-:W-:Y:S01]  /*0490*/  IMAD.WIDE R14, R17, 0x4, R6.reuse ;  /* 0x00000004110e7825 */ /* 0x100fe200078e0206 */
[----:B------:R-:W3:Y:S03]  /*04a0*/  LDG.E R12, desc[UR4][R12.64] ;  /* 0x000000040c0c7981 */ /* 0x000ee6000c1e1900 */
[--C-:B------:R-:W-:Y:S02]  /*04b0*/  IMAD.WIDE R16, R11, 0x4, R6.reuse ;  /* 0x000000040b107825 */ /* 0x100fe400078e0206 */
[----:B------:R-:W4:Y:S02]  /*04c0*/  LDG.E R14, desc[UR4][R14.64] ;  /* 0x000000040e0e7981 */ /* 0x000f24000c1e1900 */
[----:B------:R-:W-:-:S02]  /*04d0*/  IMAD.WIDE R8, R9, 0x4, R6 ;  /* 0x0000000409087825 */ /* 0x000fc400078e0206 */
[----:B------:R-:W5:Y:S01]  /*04e0*/  LDG.E R16, desc[UR4][R16.64] ;  /* 0x0000000410107981 */ /* 0x000f62000c1e1900 */
[----:B------:R-:W0:Y:S03]  /*04f0*/  LDC.64 R6, c[0x0][0x388] ;  /* 0x0000e200ff067b82 */ /* 0x000e260000000a00 */
[----:B------:R2:W5:Y:S01]  /*0500*/  LDG.E R8, desc[UR4][R8.64] ;  /* 0x0000000408087981 */ /* 0x000562000c1e1900 */
[----:B------:R-:W-:Y:S02]  /*0510*/  I2FP.F32.S32 R11, R10 ;  /* 0x0000000a000b7245 */ /* 0x000fe40000201400 */
[----:B------:R-:W-:-:S03]  /*0520*/  I2FP.F32.S32 R3, R3 ;  /* 0x0000000300037245 */ /* 0x000fc60000201400 */
[----:B------:R-:W-:-:S04]  /*0530*/  FADD R11, R4, -R11 ;  /* 0x8000000b040b7221 */ /* 0x000fc80000000000 */
[----:B------:R-:W-:Y:S01]  /*0540*/  FADD R19, -R11, 1 ;  /* 0x3f8000000b137421 */ /* 0x000fe20000000100 */
[----:B------:R-:W-:Y:S01]  /*0550*/  FADD R3, R0, -R3 ;  /* 0x8000000300037221 */ /* 0x000fe20000000000 */
[----:B--2---:R-:W-:-:S04]  /*0560*/  IMAD R9, R2, UR6, R5 ;  /* 0x0000000602097c24 */ /* 0x004fc8000f8e0205 */
[----:B0-----:R-:W-:-:S04]  /*0570*/  IMAD.WIDE R6, R9, 0x4, R6 ;  /* 0x0000000409067825 */ /* 0x001fc800078e0206 */
[C---:B---3--:R-:W-:Y:S01]  /*0580*/  FMUL R13, R11.reuse, R12 ;  /* 0x0000000c0b0d7220 */ /* 0x048fe20000400000 */
[----:B----4-:R-:W-:-:S03]  /*0590*/  FMUL R11, R11, R14 ;  /* 0x0000000e0b0b7220 */ /* 0x010fc60000400000 */
[----:B-----5:R-:W-:-:S04]  /*05a0*/  FFMA R16, R16, R19, R13 ;  /* 0x0000001310107223 */ /* 0x020fc8000000000d */
[C---:B------:R-:W-:Y:S01]  /*05b0*/  FMUL R5, R3.reuse, R16 ;  /* 0x0000001003057220 */ /* 0x040fe20000400000 */
[----:B------:R-:W-:Y:S01]  /*05c0*/  FFMA R8, R8, R19, R11 ;  /* 0x0000001308087223 */ /* 0x000fe2000000000b */
[----:B------:R-:W-:-:S04]  /*05d0*/  FADD R3, -R3, 1 ;  /* 0x3f80000003037421 */ /* 0x000fc80000000100 */
[----:B------:R-:W-:-:S05]  /*05e0*/  FFMA R3, R8, R3, R5 ;  /* 0x0000000308037223 */ /* 0x000fca0000000005 */
[----:B------:R-:W-:Y:S01]  /*05f0*/  STG.E desc[UR4][R6.64], R3 ;  /* 0x0000000306007986 */ /* 0x000fe2000c101904 */
[----:B------:R-:W-:Y:S05]  /*0600*/  EXIT ;  /* 0x000000000000794d */ /* 0x000fea0003800000 */
        .weak           $__internal_0_$__cuda_sm3x_div_rn_noftz_f32_slowpath
        .type           $__internal_0_$__cuda_sm3x_div_rn_noftz_f32_slowpath,@function
        .size           $__internal_0_$__cuda_sm3x_div_rn_noftz_f32_slowpath,(.L_x_32 - $__internal_0_$__cuda_sm3x_div_rn_noftz_f32_slowpath)
$__internal_0_$__cuda_sm3x_div_rn_noftz_f32_slowpath:
[----:B------:R-:W-:Y:S01]  /*0610*/  SHF.R.U32.HI R8, RZ, 0x17, R3 ;  /* 0x00000017ff087819 */ /* 0x000fe20000011603 */
[----:B------:R-:W-:Y:S01]  /*0620*/  BSSY.RECONVERGENT B1, `(.L_x_4) ;  /* 0x0000062000017945 */ /* 0x000fe20003800200 */
[----:B------:R-:W-:Y:S02]  /*0630*/  SHF.R.U32.HI R7, RZ, 0x17, R0 ;  /* 0x00000017ff077819 */ /* 0x000fe40000011600 */
[----:B------:R-:W-:Y:S02]  /*0640*/  LOP3.LUT R12, R8, 0xff, RZ, 0xc0, !PT ;  /* 0x000000ff080c7812 */ /* 0x000fe400078ec0ff */
[----:B------:R-:W-:Y:S02]  /*0650*/  LOP3.LUT R10, R7, 0xff, RZ, 0xc0, !PT ;  /* 0x000000ff070a7812 */ /* 0x000fe400078ec0ff */
[----:B------:R-:W-:-:S03]  /*0660*/  IADD3 R9, PT, PT, R12, -0x1, RZ ;  /* 0xffffffff0c097810 */ /* 0x000fc60007ffe0ff */
[----:B------:R-:W-:Y:S01]  /*0670*/  VIADD R8, R10, 0xffffffff ;  /* 0xffffffff0a087836 */ /* 0x000fe20000000000 */
[----:B------:R-:W-:-:S04]  /*0680*/  ISETP.GT.U32.AND P0, PT, R9, 0xfd, PT ;  /* 0x000000fd0900780c */ /* 0x000fc80003f04070 */
[----:B------:R-:W-:-:S13]  /*0690*/  ISETP.GT.U32.OR P0, PT, R8, 0xfd, P0 ;  /* 0x000000fd0800780c */ /* 0x000fda0000704470 */
[----:B------:R-:W-:Y:S01]  /*06a0*/  @!P0 IMAD.MOV.U32 R7, RZ, RZ, RZ ;  /* 0x000000ffff078224 */ /* 0x000fe200078e00ff */
[----:B------:R-:W-:Y:S06]  /*06b0*/  @!P0 BRA `(.L_x_5) ;  /* 0x00000000005c8947 */ /* 0x000fec0003800000 */
[----:B------:R-:W-:Y:S02]  /*06c0*/  FSETP.GTU.FTZ.AND P0, PT, |R0|, +INF , PT ;  /* 0x7f8000000000780b */ /* 0x000fe40003f1c200 */
[----:B------:R-:W-:-:S04]  /*06d0*/  FSETP.GTU.FTZ.AND P1, PT, |R3|, +INF , PT ;  /* 0x7f8000000300780b */ /* 0x000fc80003f3c200 */
[----:B------:R-:W-:-:S13]  /*06e0*/  PLOP3.LUT P0, PT, P0, P1, PT, 0xf8, 0x8f ;  /* 0x00000000008f781c */ /* 0x000fda0000703f70 */
[----:B------:R-:W-:Y:S05]  /*06f0*/  @P0 BRA `(.L_x_6) ;  /* 0x00000004004c0947 */ /* 0x000fea0003800000 */
[----:B------:R-:W-:-:S13]  /*0700*/  LOP3.LUT P0, RZ, R3, 0x7fffffff, R0, 0xc8, !PT ;  /* 0x7fffffff03ff7812 */ /* 0x000fda000780c800 */
[----:B------:R-:W-:Y:S05]  /*0710*/  @!P0 BRA `(.L_x_7) ;  /* 0x00000004003c8947 */ /* 0x000fea0003800000 */
[C---:B------:R-:W-:Y:S02]  /*0720*/  FSETP.NEU.FTZ.AND P2, PT, |R0|.reuse, +INF , PT ;  /* 0x7f8000000000780b */ /* 0x040fe40003f5d200 */
[----:B------:R-:W-:Y:S02]  /*0730*/  FSETP.NEU.FTZ.AND P1, PT, |R3|, +INF , PT ;  /* 0x7f8000000300780b */ /* 0x000fe40003f3d200 */
[----:B------:R-:W-:-:S11]  /*0740*/  FSETP.NEU.FTZ.AND P0, PT, |R0|, +INF , PT ;  /* 0x7f8000000000780b */ /* 0x000fd60003f1d200 */
[----:B------:R-:W-:Y:S05]  /*0750*/  @!P1 BRA !P2, `(.L_x_7) ;  /* 0x00000004002c9947 */ /* 0x000fea0005000000 */
[----:B------:R-:W-:-:S04]  /*0760*/  LOP3.LUT P2, RZ, R0, 0x7fffffff, RZ, 0xc0, !PT ;  /* 0x7fffffff00ff7812 */ /* 0x000fc8000784c0ff */
[----:B------:R-:W-:-:S13]  /*0770*/  PLOP3.LUT P1, PT, P1, P2, PT, 0x2f, 0xf2 ;  /* 0x0000000000f2781c */ /* 0x000fda0000f24577 */
[----:B------:R-:W-:Y:S05]  /*0780*/  @P1 BRA `(.L_x_8) ;  /* 0x0000000400181947 */ /* 0x000fea0003800000 */
[----:B------:R-:W-:-:S04]  /*0790*/  LOP3.LUT P1, RZ, R3, 0x7fffffff, RZ, 0xc0, !PT ;  /* 0x7fffffff03ff7812 */ /* 0x000fc8000782c0ff */
[----:B------:R-:W-:-:S13]  /*07a0*/  PLOP3.LUT P0, PT, P0, P1, PT, 0x2f, 0xf2 ;  /* 0x0000000000f2781c */ /* 0x000fda0000702577 */
[----:B------:R-:W-:Y:S05]  /*07b0*/  @P0 BRA `(.L_x_9) ;  /* 0x0000000400000947 */ /* 0x000fea0003800000 */
[----:B------:R-:W-:Y:S02]  /*07c0*/  ISETP.GE.AND P0, PT, R8, RZ, PT ;  /* 0x000000ff0800720c */ /* 0x000fe40003f06270 */
[----:B------:R-:W-:-:S11]  /*07d0*/  ISETP.GE.AND P1, PT, R9, RZ, PT ;  /* 0x000000ff0900720c */ /* 0x000fd60003f26270 */
[----:B------:R-:W-:Y:S01]  /*07e0*/  @P0 MOV R7, RZ ;  /* 0x000000ff00070202 */ /* 0x000fe20000000f00 */
[----:B------:R-:W-:Y:S02]  /*07f0*/  @!P0 IMAD.MOV.U32 R7, RZ, RZ, -0x40 ;  /* 0xffffffc0ff078424 */ /* 0x000fe400078e00ff */
[----:B------:R-:W-:Y:S01]  /*0800*/  @!P0 FFMA R0, R0, 1.84467440737095516160e+19, RZ ;  /* 0x5f80000000008823 */ /* 0x000fe200000000ff */
[----:B------:R-:W-:Y:S01]  /*0810*/  @!P1 FFMA R3, R3, 1.84467440737095516160e+19, RZ ;  /* 0x5f80000003039823 */ /* 0x000fe200000000ff */
[----:B------:R-:W-:-:S07]  /*0820*/  @!P1 VIADD R7, R7, 0x40 ;  /* 0x0000004007079836 */ /* 0x000fce0000000000 */
.L_x_5:
[----:B------:R-:W-:Y:S01]  /*0830*/  LEA R8, R12, 0xc0800000, 0x17 ;  /* 0xc08000000c087811 */ /* 0x000fe200078eb8ff */
[----:B------:R-:W-:Y:S03]  /*0840*/  BSSY.RECONVERGENT B2, `(.L_x_10) ;  /* 0x0000036000027945 */ /* 0x000fe60003800200 */
[----:B------:R-:W-:Y:S01]  /*0850*/  IADD3 R8, PT, PT, -R8, R3, RZ ;  /* 0x0000000308087210 */ /* 0x000fe20007ffe1ff */
[----:B------:R-:W-:-:S03]  /*0860*/  VIADD R3, R10, 0xffffff81 ;  /* 0xffffff810a037836 */ /* 0x000fc60000000000 */
[----:B------:R0:W1:Y:S01]  /*0870*/  MUFU.RCP R9, R8 ;  /* 0x0000000800097308 */ /* 0x0000620000001000 */
[----:B------:R-:W-:Y:S01]  /*0880*/  FADD.FTZ R11, -R8, -RZ ;  /* 0x800000ff080b7221 */ /* 0x000fe20000010100 */
[C---:B------:R-:W-:Y:S01]  /*0890*/  IMAD R0, R3.reuse, -0x800000, R0 ;  /* 0xff80000003007824 */ /* 0x040fe200078e0200 */
[----:B0-----:R-:W-:-:S05]  /*08a0*/  IADD3 R8, PT, PT, R3, 0x7f, -R12 ;  /* 0x0000007f03087810 */ /* 0x001fca0007ffe80c */
[----:B------:R-:W-:Y:S02]  /*08b0*/  IMAD.IADD R8, R8, 0x1, R7 ;  /* 0x0000000108087824 */ /* 0x000fe400078e0207 */
[----:B-1----:R-:W-:-:S04]  /*08c0*/  FFMA R10, R9, R11, 1 ;  /* 0x3f800000090a7423 */ /* 0x002fc8000000000b */
[----:B------:R-:W-:-:S04]  /*08d0*/  FFMA R14, R9, R10, R9 ;  /* 0x0000000a090e7223 */ /* 0x000fc80000000009 */
[----:B------:R-:W-:-:S04]  /*08e0*/  FFMA R9, R0, R14, RZ ;  /* 0x0000000e00097223 */ /* 0x000fc800000000ff */
[----:B------:R-:W-:-:S04]  /*08f0*/  FFMA R10, R11, R9, R0 ;  /* 0x000000090b0a7223 */ /* 0x000fc80000000000 */
[----:B------:R-:W-:-:S04]  /*0900*/  FFMA R9, R14, R10, R9 ;  /* 0x0000000a0e097223 */ /* 0x000fc80000000009 */
[----:B------:R-:W-:-:S04]  /*0910*/  FFMA R10, R11, R9, R0 ;  /* 0x000000090b0a7223 */ /* 0x000fc80000000000 */
[----:B------:R-:W-:-:S05]  /*0920*/  FFMA R0, R14, R10, R9 ;  /* 0x0000000a0e007223 */ /* 0x000fca0000000009 */
[----:B------:R-:W-:-:S04]  /*0930*/  SHF.R.U32.HI R3, RZ, 0x17, R0 ;  /* 0x00000017ff037819 */ /* 0x000fc80000011600 */
[----:B------:R-:W-:-:S04]  /*0940*/  LOP3.LUT R3, R3, 0xff, RZ, 0xc0, !PT ;  /* 0x000000ff03037812 */ /* 0x000fc800078ec0ff */
[----:B------:R-:W-:-:S05]  /*0950*/  IADD3 R11, PT, PT, R3, R8, RZ ;  /* 0x00000008030b7210 */ /* 0x000fca0007ffe0ff */
[----:B------:R-:W-:-:S05]  /*0960*/  VIADD R3, R11, 0xffffffff ;  /* 0xffffffff0b037836 */ /* 0x000fca0000000000 */
[----:B------:R-:W-:-:S13]  /*0970*/  ISETP.GE.U32.AND P0, PT, R3, 0xfe, PT ;  /* 0x000000fe0300780c */ /* 0x000fda0003f06070 */
[----:B------:R-:W-:Y:S05]  /*0980*/  @!P0 BRA `(.L_x_11) ;  /* 0x0000000000808947 */ /* 0x000fea0003800000 */
[----:B------:R-:W-:-:S13]  /*0990*/  ISETP.GT.AND P0, PT, R11, 0xfe, PT ;  /* 0x000000fe0b00780c */ /* 0x000fda0003f04270 */
[----:B------:R-:W-:Y:S05]  /*09a0*/  @P0 BRA `(.L_x_12) ;  /* 0x00000000006c0947 */ /* 0x000fea0003800000 */
[----:B------:R-:W-:-:S13]  /*09b0*/  ISETP.GE.AND P0, PT, R11, 0x1, PT ;  /* 0x000000010b00780c */ /* 0x000fda0003f06270 */
[----:B------:R-:W-:Y:S05]  /*09c0*/  @P0 BRA `(.L_x_13) ;  /* 0x0000000000740947 */ /* 0x000fea0003800000 */
[----:B------:R-:W-:Y:S02]  /*09d0*/  ISETP.GE.AND P0, PT, R11, -0x18, PT ;  /* 0xffffffe80b00780c */ /* 0x000fe40003f06270 */
[----:B------:R-:W-:-:S11]  /*09e0*/  LOP3.LUT R0, R0, 0x80000000, RZ, 0xc0, !PT ;  /* 0x8000000000007812 */ /* 0x000fd600078ec0ff */
[----:B------:R-:W-:Y:S05]  /*09f0*/  @!P0 BRA `(.L_x_13) ;  /* 0x0000000000688947 */ /* 0x000fea0003800000 */
[CCC-:B------:R-:W-:Y:S01]  /*0a00*/  FFMA.RZ R3, R14.reuse, R10.reuse, R9.reuse ;  /* 0x0000000a0e037223 */ /* 0x1c0fe2000000c009 */
[CCC-:B------:R-:W-:Y:S01]  /*0a10*/  FFMA.RM R8, R14.reuse, R10.reuse, R9.reuse ;  /* 0x0000000a0e087223 */ /* 0x1c0fe20000004009 */
[C---:B------:R-:W-:Y:S02]  /*0a20*/  ISETP.NE.AND P2, PT, R11.reuse, RZ, PT ;  /* 0x000000ff0b00720c */ /* 0x040fe40003f45270 */
[----:B------:R-:W-:Y:S02]  /*0a30*/  ISETP.NE.AND P1, PT, R11, RZ, PT ;  /* 0x000000ff0b00720c */ /* 0x000fe40003f25270 */
[----:B------:R-:W-:Y:S01]  /*0a40*/  LOP3.LUT R7, R3, 0x7fffff, RZ, 0xc0, !PT ;  /* 0x007fffff03077812 */ /* 0x000fe200078ec0ff */
[----:B------:R-:W-:Y:S01]  /*0a50*/  FFMA.RP R3, R14, R10, R9 ;  /* 0x0000000a0e037223 */ /* 0x000fe20000008009 */
[C---:B------:R-:W-:Y:S01]  /*0a60*/  VIADD R10, R11.reuse, 0x20 ;  /* 0x000000200b0a7836 */ /* 0x040fe20000000000 */
[----:B------:R-:W-:Y:S02]  /*0a70*/  IADD3 R9, PT, PT, -R11, RZ, RZ ;  /* 0x000000ff0b097210 */ /* 0x000fe40007ffe1ff */
[----:B------:R-:W-:-:S02]  /*0a80*/  LOP3.LUT R7, R7, 0x800000, RZ, 0xfc, !PT ;  /* 0x0080000007077812 */ /* 0x000fc400078efcff */
[----:B------:R-:W-:Y:S02]  /*0a90*/  FSETP.NEU.FTZ.AND P0, PT, R3, R8, PT ;  /* 0x000000080300720b */ /* 0x000fe40003f1d000 */
[----:B------:R-:W-:Y:S02]  /*0aa0*/  SHF.L.U32 R10, R7, R10, RZ ;  /* 0x0000000a070a7219 */ /* 0x000fe400000006ff */
[----:B------:R-:W-:Y:S02]  /*0ab0*/  SEL R8, R9, RZ, P2 ;  /* 0x000000ff09087207 */ /* 0x000fe40001000000 */
[----:B------:R-:W-:Y:S02]  /*0ac0*/  ISETP.NE.AND P1, PT, R10, RZ, P1 ;  /* 0x000000ff0a00720c */ /* 0x000fe40000f25270 */
[----:B------:R-:W-:Y:S02]  /*0ad0*/  SHF.R.U32.HI R8, RZ, R8, R7 ;  /* 0x00000008ff087219 */ /* 0x000fe40000011607 */
[----:B------:R-:W-:-:S02]  /*0ae0*/  PLOP3.LUT P0, PT, P0, P1, PT, 0xf8, 0x8f ;  /* 0x00000000008f781c */ /* 0x000fc40000703f70 */
[----:B------:R-:W-:Y:S02]  /*0af0*/  SHF.R.U32.HI R10, RZ, 0x1, R8 ;  /* 0x00000001ff0a7819 */ /* 0x000fe40000011608 */
[----:B------:R-:W-:-:S04]  /*0b00*/  SEL R3, RZ, 0x1, !P0 ;  /* 0x00000001ff037807 */ /* 0x000fc80004000000 */
[----:B------:R-:W-:-:S04]  /*0b10*/  LOP3.LUT R3, R3, 0x1, R10, 0xf8, !PT ;  /* 0x0000000103037812 */ /* 0x000fc800078ef80a */
[----:B------:R-:W-:-:S05]  /*0b20*/  LOP3.LUT R3, R3, R8, RZ, 0xc0, !PT ;  /* 0x0000000803037212 */ /* 0x000fca00078ec0ff */
[----:B------:R-:W-:-:S05]  /*0b30*/  IMAD.IADD R3, R10, 0x1, R3 ;  /* 0x000000010a037824 */ /* 0x000fca00078e0203 */
[----:B------:R-:W-:Y:S01]  /*0b40*/  LOP3.LUT R0, R3, R0, RZ, 0xfc, !PT ;  /* 0x0000000003007212 */ /* 0x000fe200078efcff */
[----:B------:R-:W-:Y:S06]  /*0b50*/  BRA `(.L_x_13) ;  /* 0x0000000000107947 */ /* 0x000fec0003800000 */
.L_x_12:
[----:B------:R-:W-:-:S04]  /*0b60*/  LOP3.LUT R0, R0, 0x80000000, RZ, 0xc0, !PT ;  /* 0x8000000000007812 */ /* 0x000fc800078ec0ff */
[----:B------:R-:W-:Y:S01]  /*0b70*/  LOP3.LUT R0, R0, 0x7f800000, RZ, 0xfc, !PT ;  /* 0x7f80000000007812 */ /* 0x000fe200078efcff */
[----:B------:R-:W-:Y:S06]  /*0b80*/  BRA `(.L_x_13) ;  /* 0x0000000000047947 */ /* 0x000fec0003800000 */
.L_x_11:
[----:B------:R-:W-:-:S07]  /*0b90*/  IMAD R0, R8, 0x800000, R0 ;  /* 0x0080000008007824 */ /* 0x000fce00078e0200 */
.L_x_13:
[----:B------:R-:W-:Y:S05]  /*0ba0*/  BSYNC.RECONVERGENT B2 ;  /* 0x0000000000027941 */ /* 0x000fea0003800200 */
.L_x_10:
[----:B------:R-:W-:Y:S05]  /*0bb0*/  BRA `(.L_x_14) ;  /* 0x0000000000207947 */ /* 0x000fea0003800000 */
.L_x_9:
[----:B------:R-:W-:-:S04]  /*0bc0*/  LOP3.LUT R0, R3, 0x80000000, R0, 0x48, !PT ;  /* 0x8000000003007812 */ /* 0x000fc800078e4800 */
[----:B------:R-:W-:Y:S01]  /*0bd0*/  LOP3.LUT R0, R0, 0x7f800000, RZ, 0xfc, !PT ;  /* 0x7f80000000007812 */ /* 0x000fe200078efcff */
[----:B------:R-:W-:Y:S06]  /*0be0*/  BRA `(.L_x_14) ;  /* 0x0000000000147947 */ /* 0x000fec0003800000 */
.L_x_8:
[----:B------:R-:W-:Y:S01]  /*0bf0*/  LOP3.LUT R0, R3, 0x80000000, R0, 0x48, !PT ;  /* 0x8000000003007812 */ /* 0x000fe200078e4800 */
[----:B------:R-:W-:Y:S06]  /*0c00*/  BRA `(.L_x_14) ;  /* 0x00000000000c7947 */ /* 0x000fec0003800000 */
.L_x_7:
[----:B------:R-:W0:Y:S01]  /*0c10*/  MUFU.RSQ R0, -QNAN ;  /* 0xffc0000000007908 */ /* 0x000e220000001400 */
[----:B------:R-:W-:Y:S05]  /*0c20*/  BRA `(.L_x_14) ;  /* 0x0000000000047947 */ /* 0x000fea0003800000 */
.L_x_6:
[----:B------:R-:W-:-:S07]  /*0c30*/  FADD.FTZ R0, R0, R3 ;  /* 0x0000000300007221 */ /* 0x000fce0000010000 */
.L_x_14:
[----:B------:R-:W-:Y:S05]  /*0c40*/  BSYNC.RECONVERGENT B1 ;  /* 0x0000000000017941 */ /* 0x000fea0003800200 */
.L_x_4:
[----:B------:R-:W-:-:S04]  /*0c50*/  HFMA2 R7, -RZ, RZ, 0, 0 ;  /* 0x00000000ff077431 */ /* 0x000fc800000001ff */
[----:B0-----:R-:W-:Y:S05]  /*0c60*/  RET.REL.NODEC R6 `(_Z13upscaleGlobalPKfPfiiii) ;  /* 0xfffffff006e47950 */ /* 0x001fea0003c3ffff */
.L_x_15:
[----:B------:R-:W-:-:S00]  /*0c70*/  BRA `(.L_x_15) ;  /* 0xfffffffc00fc7947 */ /* 0x000fc0000383ffff */
[----:B------:R-:W-:-:S00]  /*0c80*/  NOP ;  /* 0x0000000000007918 */ /* 0x000fc00000000000 */
[----:B------:R-:W-:-:S00]  /*0c90*/  NOP ;  /* 0x0000000000007918 */ /* 0x000fc00000000000 */
[----:B------:R-:W-:-:S00]  /*0ca0*/  NOP ;  /* 0x0000000000007918 */ /* 0x000fc00000000000 */
[----:B------:R-:W-:-:S00]  /*0cb0*/  NOP ;  /* 0x0000000000007918 */ /* 0x000fc00000000000 */
[----:B------:R-:W-:-:S00]  /*0cc0*/  NOP ;  /* 0x0000000000007918 */ /* 0x000fc00000000000 */
[----:B------:R-:W-:-:S00]  /*0cd0*/  NOP ;  /* 0x0000000000007918 */ /* 0x000fc00000000000 */
[----:B------:R-:W-:-:S00]  /*0ce0*/  NOP ;  /* 0x0000000000007918 */ /* 0x000fc00000000000 */
[----:B------:R-:W-:-:S00]  /*0cf0*/  NOP ;  /* 0x0000000000007918 */ /* 0x000fc00000000000 */
.L_x_32:


//--------------------- .text._Z14upscaleTextureyPfii --------------------------
	.section	.text._Z14upscaleTextureyPfii,"ax",@progbits
	.align	128
        .global         _Z14upscaleTextureyPfii
        .type           _Z14upscaleTextureyPfii,@function
        .size           _Z14upscaleTextureyPfii,(.L_x_33 - _Z14upscaleTextureyPfii)
        .other          _Z14upscaleTextureyPfii,@"STO_CUDA_ENTRY STV_DEFAULT"
_Z14upscaleTextureyPfii:
.text._Z14upscaleTextureyPfii:
        /* <DEDUP_REMOVED lines=13> */
[----:B------:R-:W-:Y:S01]  /*00d0*/  I2FP.F32.S32 R3, UR6 ;  /* 0x0000000600037c45 */ /* 0x000fe20008201400 */
[----:B------:R-:W-:Y:S01]  /*00e0*/  BSSY.RECONVERGENT B0, `(.L_x_16) ;  /* 0x000000e000007945 */ /* 0x000fe20003800200 */
[----:B------:R-:W-:Y:S02]  /*00f0*/  I2FP.F32.S32 R0, R4 ;  /* 0x0000000400007245 */ /* 0x000fe40000201400 */
[----:B------:R-:W0:Y:S03]  /*0100*/  MUFU.RCP R2, R3 ;  /* 0x0000000300027308 */ /* 0x000e260000001000 */
[----:B------:R-:W-:-:S05]  /*0110*/  FADD R0, R0, 0.5 ;  /* 0x3f00000000007421 */ /* 0x000fca0000000000 */
[----:B------:R-:W1:Y:S01]  /*0120*/  FCHK P0, R0, R3 ;  /* 0x0000000300007302 */ /* 0x000e620000000000 */
[----:B0-----:R-:W-:-:S04]  /*0130*/  FFMA R7, -R3, R2, 1 ;  /* 0x3f80000003077423 */ /* 0x001fc80000000102 */
[----:B------:R-:W-:-:S04]  /*0140*/  FFMA R7, R2, R7, R2 ;  /* 0x0000000702077223 */ /* 0x000fc80000000002 */
[----:B------:R-:W-:-:S04]  /*0150*/  FFMA R2, R0, R7, RZ ;  /* 0x0000000700027223 */ /* 0x000fc800000000ff */
[----:B------:R-:W-:-:S04]  /*0160*/  FFMA R6, -R3, R2, R0 ;  /* 0x0000000203067223 */ /* 0x000fc80000000100 */
[----:B------:R-:W-:Y:S01]  /*0170*/  FFMA R2, R7, R6, R2 ;  /* 0x0000000607027223 */ /* 0x000fe20000000002 */
[----:B-1----:R-:W-:Y:S06]  /*0180*/  @!P0 BRA `(.L_x_17) ;  /* 0x00000000000c8947 */ /* 0x002fec0003800000 */
[----:B------:R-:W-:-:S07]  /*0190*/  MOV R6, 0x1b0 ;  /* 0x000001b000067802 */ /* 0x000fce0000000f00 */
[----:B------:R-:W-:Y:S05]  /*01a0*/  CALL.REL.NOINC `($__internal_1_$__cuda_sm3x_div_rn_noftz_f32_slowpath) ;  /* 0x00000000007c7944 */ /* 0x000fea0003c00000 */
[----:B------:R-:W-:-:S07]  /*01b0*/  IMAD.MOV.U32 R2, RZ, RZ, R0 ;  /* 0x000000ffff027224 */ /* 0x000fce00078e0000 */
.L_x_17:
[----:B------:R-:W-:Y:S05]  /*01c0*/  BSYNC.RECONVERGENT B0 ;  /* 0x0000000000007941 */ /* 0x000fea0003800200 */
.L_x_16:
[----:B------:R-:W0:Y:S01]  /*01d0*/  LDCU UR4, c[0x0][0x394] ;  /* 0x00007280ff0477ac */ /* 0x000e220008000800 */
[----:B------:R-:W-:Y:S01]  /*01e0*/  I2FP.F32.U32 R0, R5 ;  /* 0x0000000500007245 */ /* 0x000fe20000201000 */
[----:B------:R-:W-:Y:S01]  /*01f0*/  BSSY.RECONVERGENT B0, `(.L_x_18) ;  /* 0x0000010000007945 */ /* 0x000fe20003800200 */
[----:B------:R-:W1:Y:S03]  /*0200*/  LDCU.64 UR6, c[0x0][0x358] ;  /* 0x00006b00ff0677ac */ /* 0x000e660008000a00 */
[----:B------:R-:W-:Y:S01]  /*0210*/  FADD R0, R0, 0.5 ;  /* 0x3f00000000007421 */ /* 0x000fe20000000000 */
[----:B0-----:R-:W-:-:S04]  /*0220*/  I2FP.F32.U32 R7, UR4 ;  /* 0x0000000400077c45 */ /* 0x001fc80008201000 */
[----:B------:R-:W0:Y:S08]  /*0230*/  MUFU.RCP R6, R7 ;  /* 0x0000000700067308 */ /* 0x000e300000001000 */
[----:B------:R-:W2:Y:S01]  /*0240*/  FCHK P0, R0, R7 ;  /* 0x0000000700007302 */ /* 0x000ea20000000000 */
[----:B0-----:R-:W-:-:S04]  /*0250*/  FFMA R3, -R7, R6, 1 ;  /* 0x3f80000007037423 */ /* 0x001fc80000000106 */
[----:B------:R-:W-:-:S04]  /*0260*/  FFMA R3, R6, R3, R6 ;  /* 0x0000000306037223 */ /* 0x000fc80000000006 */
[----:B------:R-:W-:-:S04]  /*0270*/  FFMA R6, R0, R3, RZ ;  /* 0x0000000300067223 */ /* 0x000fc800000000ff */
[----:B------:R-:W-:-:S04]  /*0280*/  FFMA R8, -R7, R6, R0 ;  /* 0x0000000607087223 */ /* 0x000fc80000000100 */
[----:B------:R-:W-:Y:S01]  /*0290*/  FFMA R3, R3, R8, R6 ;  /* 0x0000000803037223 */ /* 0x000fe20000000006 */
[----:B-12---:R-:W-:Y:S06]  /*02a0*/  @!P0 BRA `(.L_x_19) ;  /* 0x0000000000108947 */ /* 0x006fec0003800000 */
[----:B------:R-:W-:Y:S01]  /*02b0*/  IMAD.MOV.U32 R3, RZ, RZ, R7 ;  /* 0x000000ffff037224 */ /* 0x000fe200078e0007 */
[----:B------:R-:W-:-:S07]  /*02c0*/  MOV R6, 0x2e0 ;  /* 0x000002e000067802 */ /* 0x000fce0000000f00 */
[----:B------:R-:W-:Y:S05]  /*02d0*/  CALL.REL.NOINC `($__internal_1_$__cuda_sm3x_div_rn_noftz_f32_slowpath) ;  /* 0x0000000000307944 */ /* 0x000fea0003c00000 */
[----:B------:R-:W-:-:S07]  /*02e0*/  IMAD.MOV.U32 R3, RZ, RZ, R0 ;  /* 0x000000ffff037224 */ /* 0x000fce00078e0000 */
.L_x_19:
[----:B------:R-:W-:Y:S05]  /*02f0*/  BSYNC.RECONVERGENT B0 ;  /* 0x0000000000007941 */ /* 0x000fea0003800200 */
.L_x_18:
[----:B------:R-:W0:Y:S01]  /*0300*/  LDCU UR4, c[0x0][0x380] ;  /* 0x00007000ff0477ac */ /* 0x000e220008000800 */
[----:B------:R-:W-:Y:S01]  /*0310*/  IMAD.MOV.U32 R0, RZ, RZ, -0x3e000000 ;  /* 0xc2000000ff007424 */ /* 0x000fe200078e00ff */
[----:B------:R-:W-:-:S03]  /*0320*/  UMOV UR5, URZ ;  /* 0x000000ff00057c82 */ /* 0x000fc60008000000 */
[----:B0-----:R0:W5:Y:S01]  /*0330*/  TEX.LL RZ, R3, R2, R0, UR4, 2D, 0x1 ;  /* 0x28ff040002037f60 */ /* 0x00116200089e01ff */
[----:B------:R-:W1:Y:S01]  /*0340*/  LDC.64 R6, c[0x0][0x388] ;  /* 0x0000e200ff067b82 */ /* 0x000e620000000a00 */
[----:B0-----:R-:W0:Y:S02]  /*0350*/  LDCU UR4, c[0x0][0x390] ;  /* 0x00007200ff0477ac */ /* 0x001e240008000800 */
[----:B0-----:R-:W-:-:S04]  /*0360*/  IMAD R5, R5, UR4, R4 ;  /* 0x0000000405057c24 */ /* 0x001fc8000f8e0204 */
[----:B-1----:R-:W-:-:S05]  /*0370*/  IMAD.WIDE R4, R5, 0x4, R6 ;  /* 0x0000000405047825 */ /* 0x002fca00078e0206 */
[----:B-----5:R-:W-:Y:S01]  /*0380*/  STG.E desc[UR6][R4.64], R3 ;  /* 0x0000000304007986 */ /* 0x020fe2000c101906 */
[----:B------:R-:W-:Y:S05]  /*0390*/  EXIT ;  /* 0x000000000000794d */ /* 0x000fea0003800000 */
        .weak           $__internal_1_$__cuda_sm3x_div_rn_noftz_f32_slowpath
        .type           $__internal_1_$__cuda_sm3x_div_rn_noftz_f32_slowpath,@function
        .size           $__internal_1_$__cuda_sm3x_div_rn_noftz_f32_slowpath,(.L_x_33 - $__internal_1_$__cuda_sm3x_div_rn_noftz_f32_slowpath)
$__internal_1_$__cuda_sm3x_div_rn_noftz_f32_slowpath:
[----:B------:R-:W-:Y:S01]  /*03a0*/  SHF.R.U32.HI R8, RZ, 0x17, R3 ;  /* 0x00000017ff087819 */ /* 0x000fe20000011603 */
[----:B------:R-:W-:Y:S01]  /*03b0*/  BSSY.RECONVERGENT B1, `(.L_x_20) ;  /* 0x0000062000017945 */ /* 0x000fe20003800200 */
[----:B------:R-:W-:Y:S02]  /*03c0*/  SHF.R.U32.HI R7, RZ, 0x17, R0 ;  /* 0x00000017ff077819 */ /* 0x000fe40000011600 */
[----:B------:R-:W-:Y:S02]  /*03d0*/  LOP3.LUT R12, R8, 0xff, RZ, 0xc0, !PT ;  /* 0x000000ff080c7812 */ /* 0x000fe400078ec0ff */
[----:B------:R-:W-:-:S03]  /*03e0*/  LOP3.LUT R10, R7, 0xff, RZ, 0xc0, !PT ;  /* 0x000000ff070a7812 */ /* 0x000fc600078ec0ff */
[----:B------:R-:W-:Y:S02]  /*03f0*/  VIADD R9, R12, 0xffffffff ;  /* 0xffffffff0c097836 */ /* 0x000fe40000000000 */
[----:B------:R-:W-:-:S03]  /*0400*/  VIADD R8, R10, 0xffffffff ;  /* 0xffffffff0a087836 */ /* 0x000fc60000000000 */
        /* <DEDUP_REMOVED lines=22> */
[----:B------:R-:W-:Y:S02]  /*0570*/  @P0 IMAD.MOV.U32 R7, RZ, RZ, RZ ;  /* 0x000000ffff070224 */ /* 0x000fe400078e00ff */
[----:B------:R-:W-:Y:S01]  /*0580*/  @!P0 FFMA R0, R0, 1.84467440737095516160e+19, RZ ;  /* 0x5f80000000008823 */ /* 0x000fe200000000ff */
[----:B------:R-:W-:Y:S02]  /*0590*/  @!P0 IMAD.MOV.U32 R7, RZ, RZ, -0x40 ;  /* 0xffffffc0ff078424 */ /* 0x000fe400078e00ff */
[----:B------:R-:W-:Y:S02]  /*05a0*/  @!P1 FFMA R3, R3, 1.84467440737095516160e+19, RZ ;  /* 0x5f80000003039823 */ /* 0x000fe400000000ff */
[----:B------:R-:W-:-:S07]  /*05b0*/  @!P1 VIADD R7, R7, 0x40 ;  /* 0x0000004007079836 */ /* 0x000fce0000000000 */
.L_x_21:
[----:B------:R-:W-:Y:S01]  /*05c0*/  LEA R8, R12, 0xc0800000, 0x17 ;  /* 0xc08000000c087811 */ /* 0x000fe200078eb8ff */
[----:B------:R-:W-:Y:S04]  /*05d0*/  BSSY.RECONVERGENT B2, `(.L_x_26) ;  /* 0x0000036000027945 */ /* 0x000fe80003800200 */
[----:B------:R-:W-:Y:S02]  /*05e0*/  IMAD.IADD R8, R3, 0x1, -R8 ;  /* 0x0000000103087824 */ /* 0x000fe400078e0a08 */
[----:B------:R-:W-:Y:S02]  /*05f0*/  VIADD R3, R10, 0xffffff81 ;  /* 0xffffff810a037836 */ /* 0x000fe40000000000 */
        /* <DEDUP_REMOVED lines=13> */
[----:B------:R-:W-:-:S05]  /*06d0*/  LOP3.LUT R3, R3, 0xff, RZ, 0xc0, !PT ;  /* 0x000000ff03037812 */ /* 0x000fca00078ec0ff */
[----:B------:R-:W-:-:S04]  /*06e0*/  IMAD.IADD R11, R3, 0x1, R8 ;  /* 0x00000001030b7824 */ /* 0x000fc800078e0208 */
        /* <DEDUP_REMOVED lines=16> */
[----:B------:R-:W-:Y:S02]  /*07f0*/  VIADD R10, R11, 0x20 ;  /* 0x000000200b0a7836 */ /* 0x000fe40000000000 */
[----:B------:R-:W-:Y:S01]  /*0800*/  LOP3.LUT R7, R7, 0x800000, RZ, 0xfc, !PT ;  /* 0x0080000007077812 */ /* 0x000fe200078efcff */
[----:B------:R-:W-:Y:S01]  /*0810*/  IMAD.MOV R9, RZ, RZ, -R11 ;  /* 0x000000ffff097224 */ /* 0x000fe200078e0a0b */
[----:B------:R-:W-:-:S02]  /*0820*/  FSETP.NEU.FTZ.AND P0, PT, R3, R8, PT ;  /* 0x000000080300720b */ /* 0x000fc40003f1d000 */
[----:B------:R-:W-:Y:S02]  /*0830*/  SHF.L.U32 R10, R7, R10, RZ ;  /* 0x0000000a070a7219 */ /* 0x000fe400000006ff */
[----:B------:R-:W-:Y:S02]  /*0840*/  SEL R8, R9, RZ, P2 ;  /* 0x000000ff09087207 */ /* 0x000fe40001000000 */
[----:B------:R-:W-:Y:S02]  /*0850*/  ISETP.NE.AND P1, PT, R10, RZ, P1 ;  /* 0x000000ff0a00720c */ /* 0x000fe40000f25270 */
[----:B------:R-:W-:Y:S02]  /*0860*/  SHF.R.U32.HI R8, RZ, R8, R7 ;  /* 0x00000008ff087219 */ /* 0x000fe40000011607 */
[----:B------:R-:W-:Y:S02]  /*0870*/  PLOP3.LUT P0, PT, P0, P1, PT, 0xf8, 0x8f ;  /* 0x00000000008f781c */ /* 0x000fe40000703f70 */
[----:B------:R-:W-:-:S02]  /*0880*/  SHF.R.U32.HI R10, RZ, 0x1, R8 ;  /* 0x00000001ff0a7819 */ /* 0x000fc40000011608 */
[----:B------:R-:W-:-:S04]  /*0890*/  SEL R3, RZ, 0x1, !P0 ;  /* 0x00000001ff037807 */ /* 0x000fc80004000000 */
[----:B------:R-:W-:-:S04]  /*08a0*/  LOP3.LUT R3, R3, 0x1, R10, 0xf8, !PT ;  /* 0x0000000103037812 */ /* 0x000fc800078ef80a */
[----:B------:R-:W-:-:S05]  /*08b0*/  LOP3.LUT R3, R3, R8, RZ, 0xc0, !PT ;  /* 0x0000000803037212 */ /* 0x000fca00078ec0ff */
[----:B------:R-:W-:-:S05]  /*08c0*/  IMAD.IADD R3, R10, 0x1, R3 ;  /* 0x000000010a037824 */ /* 0x000fca00078e0203 */
[----:B------:R-:W-:Y:S01]  /*08d0*/  LOP3.LUT R0, R3, R0, RZ, 0xfc, !PT ;  /* 0x0000000003007212 */ /* 0x000fe200078efcff */
[----:B------:R-:W-:Y:S06]  /*08e0*/  BRA `(.L_x_29) ;  /* 0x0000000000107947 */ /* 0x000fec0003800000 */
.L_x_28:
[----:B------:R-:W-:-:S04]  /*08f0*/  LOP3.LUT R0, R0, 0x80000000, RZ, 0xc0, !PT ;  /* 0x8000000000007812 */ /* 0x000fc800078ec0ff */
[----:B------:R-:W-:Y:S01]  /*0900*/  LOP3.LUT R0, R0, 0x7f800000, RZ, 0xfc, !PT ;  /* 0x7f80000000007812 */ /* 0x000fe200078efcff */
[----:B------:R-:W-:Y:S06]  /*0910*/  BRA `(.L_x_29) ;  /* 0x0000000000047947 */ /* 0x000fec0003800000 */
.L_x_27:
[----:B------:R-:W-:-:S07]  /*0920*/  IMAD R0, R8, 0x800000, R0 ;  /* 0x0080000008007824 */ /* 0x000fce00078e0200 */
.L_x_29:
[----:B------:R-:W-:Y:S05]  /*0930*/  BSYNC.RECONVERGENT B2 ;  /* 0x0000000000027941 */ /* 0x000fea0003800200 */
.L_x_26:
[----:B------:R-:W-:Y:S05]  /*0940*/  BRA `(.L_x_30) ;  /* 0x0000000000207947 */ /* 0x000fea0003800000 */
.L_x_25:
[----:B------:R-:W-:-:S04]  /*0950*/  LOP3.LUT R0, R3, 0x80000000, R0, 0x48, !PT ;  /* 0x8000000003007812 */ /* 0x000fc800078e4800 */
[----:B------:R-:W-:Y:S01]  /*0960*/  LOP3.LUT R0, R0, 0x7f800000, RZ, 0xfc, !PT ;  /* 0x7f80000000007812 */ /* 0x000fe200078efcff */
[----:B------:R-:W-:Y:S06]  /*0970*/  BRA `(.L_x_30) ;  /* 0x0000000000147947 */ /* 0x000fec0003800000 */
.L_x_24:
[----:B------:R-:W-:Y:S01]  /*0980*/  LOP3.LUT R0, R3, 0x80000000, R0, 0x48, !PT ;  /* 0x8000000003007812 */ /* 0x000fe200078e4800 */
[----:B------:R-:W-:Y:S06]  /*0990*/  BRA `(.L_x_30) ;  /* 0x00000000000c7947 */ /* 0x000fec0003800000 */
.L_x_23:
[----:B------:R-:W0:Y:S01]  /*09a0*/  MUFU.RSQ R0, -QNAN ;  /* 0xffc0000000007908 */ /* 0x000e220000001400 */
[----:B------:R-:W-:Y:S05]  /*09b0*/  BRA `(.L_x_30) ;  /* 0x0000000000047947 */ /* 0x000fea0003800000 */
.L_x_22:
[----:B------:R-:W-:-:S07]  /*09c0*/  FADD.FTZ R0, R0, R3 ;  /* 0x0000000300007221 */ /* 0x000fce0000010000 */
.L_x_30:
[----:B------:R-:W-:Y:S05]  /*09d0*/  BSYNC.RECONVERGENT B1 ;  /* 0x0000000000017941 */ /* 0x000fea0003800200 */
.L_x_20:
[----:B------:R-:W-:-:S04]  /*09e0*/  IMAD.MOV.U32 R7, RZ, RZ, 0x0 ;  /* 0x00000000ff077424 */ /* 0x000fc800078e00ff */
[----:B0-----:R-:W-:Y:S05]  /*09f0*/  RET.REL.NODEC R6 `(_Z14upscaleTextureyPfii) ;  /* 0xfffffff406807950 */ /* 0x001fea0003c3ffff */
.L_x_31:
        /* <DEDUP_REMOVED lines=16> */
.L_x_33:


//--------------------- .nv.shared.reserved.0     --------------------------
	.section	.nv.shared.reserved.0,"aw",@nobits
	.weak		__nv_reservedSMEM_offset_0_alias
	.size		__nv_reservedSMEM_offset_0_alias, 0, 64
	.other		__nv_reservedSMEM_offset_0_alias,@"STO_CUDA_RESERVED_SHARED STV_DEFAULT"
__nv_reservedSMEM_offset_0_alias:
	.zero		0
	.zero		64


//--------------------- .nv.constant0._Z13upscaleGlobalPKfPfiiii --------------------------
	.section	.nv.constant0._Z13upscaleGlobalPKfPfiiii,"a",@progbits
	.sectionflags	@""
	.align	4
.nv.constant0._Z13upscaleGlobalPKfPfiiii:
	.zero		928


//--------------------- .nv.constant0._Z14upscaleTextureyPfii --------------------------
	.section	.nv.constant0._Z14upscaleTextureyPfii,"a",@progbits
	.sectionflags	@""
	.align	4
.nv.constant0._Z14upscaleTextureyPfii:
	.zero		920


//--------------------- SYMBOLS --------------------------

	.type		.nv.reservedSmem.offset0,@object
	.size		.nv.reservedSmem.offset0,0x4
